//
// Generated by NVIDIA NVVM Compiler
//
// Compiler Build ID: CL-36424714
// Cuda compilation tools, release 13.0, V13.0.88
// Based on NVVM 20.0.0
//

.version 9.0
.target sm_100
.address_size 64

	// .globl	_Z10matrix_mulPfS_S_iii
.extern .shared .align 16 .b8 data[];

.visible .entry _Z10matrix_mulPfS_S_iii(
	.param .u64 .ptr .align 1 _Z10matrix_mulPfS_S_iii_param_0,
	.param .u64 .ptr .align 1 _Z10matrix_mulPfS_S_iii_param_1,
	.param .u64 .ptr .align 1 _Z10matrix_mulPfS_S_iii_param_2,
	.param .u32 _Z10matrix_mulPfS_S_iii_param_3,
	.param .u32 _Z10matrix_mulPfS_S_iii_param_4,
	.param .u32 _Z10matrix_mulPfS_S_iii_param_5
)
{
	.reg .pred 	%p<15>;
	.reg .b32 	%r<60>;
	.reg .b32 	%f<104>;
	.reg .b64 	%rd<50>;

	ld.param.u64 	%rd8, [_Z10matrix_mulPfS_S_iii_param_0];
	ld.param.u64 	%rd10, [_Z10matrix_mulPfS_S_iii_param_1];
	ld.param.u64 	%rd9, [_Z10matrix_mulPfS_S_iii_param_2];
	ld.param.u32 	%r30, [_Z10matrix_mulPfS_S_iii_param_4];
	ld.param.u32 	%r31, [_Z10matrix_mulPfS_S_iii_param_5];
	cvta.to.global.u64 	%rd1, %rd10;
	mov.u32 	%r1, %ctaid.x;
	mov.u32 	%r53, %tid.x;
	setp.ge.s32 	%p1, %r53, %r31;
	@%p1 bra 	$L__BB0_3;
	mul.lo.s32 	%r3, %r31, %r1;
	mov.u32 	%r4, %ntid.x;
	cvta.to.global.u64 	%rd2, %rd8;
	mov.u32 	%r52, %r53;
$L__BB0_2:
	add.s32 	%r32, %r52, %r3;
	mul.wide.s32 	%rd11, %r32, 4;
	add.s64 	%rd12, %rd2, %rd11;
	ld.global.f32 	%f11, [%rd12];
	shl.b32 	%r33, %r52, 2;
	mov.u32 	%r34, data;
	add.s32 	%r35, %r34, %r33;
	st.shared.f32 	[%r35], %f11;
	add.s32 	%r52, %r52, %r4;
	setp.lt.s32 	%p2, %r52, %r31;
	@%p2 bra 	$L__BB0_2;
$L__BB0_3:
	bar.sync 	0;
	setp.ge.s32 	%p3, %r53, %r30;
	@%p3 bra 	$L__BB0_20;
	setp.lt.s32 	%p4, %r31, 1;
	@%p4 bra 	$L__BB0_20;
	and.b32  	%r7, %r31, 15;
	and.b32  	%r8, %r31, 7;
	add.s32 	%r9, %r8, -1;
	and.b32  	%r10, %r31, 2147483632;
	and.b32  	%r11, %r31, 3;
	neg.s32 	%r12, %r10;
	shl.b32 	%r13, %r30, 4;
	cvta.to.global.u64 	%rd3, %rd9;
	mov.u32 	%r14, %ntid.x;
	mul.lo.s32 	%r15, %r30, %r1;
	mul.wide.s32 	%rd6, %r30, 4;
$L__BB0_6:
	setp.lt.u32 	%p5, %r31, 16;
	add.s32 	%r37, %r53, %r15;
	mul.wide.s32 	%rd13, %r37, 4;
	add.s64 	%rd4, %rd3, %rd13;
	ld.global.f32 	%f101, [%rd4];
	mov.b32 	%r58, 0;
	@%p5 bra 	$L__BB0_9;
	mov.u32 	%r39, data;
	add.s32 	%r54, %r39, 32;
	mov.u32 	%r55, %r53;
	mov.u32 	%r56, %r12;
$L__BB0_8:
	.pragma "nounroll";
	ld.shared.v4.f32 	{%f12, %f13, %f14, %f15}, [%r54+-32];
	mul.wide.s32 	%rd14, %r55, 4;
	add.s64 	%rd15, %rd1, %rd14;
	ld.global.f32 	%f16, [%rd15];
	fma.rn.f32 	%f17, %f12, %f16, %f101;
	st.global.f32 	[%rd4], %f17;
	mul.wide.s32 	%rd16, %r30, 4;
	add.s64 	%rd17, %rd15, %rd16;
	ld.global.f32 	%f18, [%rd17];
	fma.rn.f32 	%f19, %f13, %f18, %f17;
	st.global.f32 	[%rd4], %f19;
	add.s64 	%rd18, %rd17, %rd16;
	ld.global.f32 	%f20, [%rd18];
	fma.rn.f32 	%f21, %f14, %f20, %f19;
	st.global.f32 	[%rd4], %f21;
	add.s64 	%rd19, %rd18, %rd16;
	ld.global.f32 	%f22, [%rd19];
	fma.rn.f32 	%f23, %f15, %f22, %f21;
	st.global.f32 	[%rd4], %f23;
	ld.shared.v4.f32 	{%f24, %f25, %f26, %f27}, [%r54+-16];
	add.s64 	%rd20, %rd19, %rd16;
	ld.global.f32 	%f28, [%rd20];
	fma.rn.f32 	%f29, %f24, %f28, %f23;
	st.global.f32 	[%rd4], %f29;
	add.s64 	%rd21, %rd20, %rd16;
	ld.global.f32 	%f30, [%rd21];
	fma.rn.f32 	%f31, %f25, %f30, %f29;
	st.global.f32 	[%rd4], %f31;
	add.s64 	%rd22, %rd21, %rd16;
	ld.global.f32 	%f32, [%rd22];
	fma.rn.f32 	%f33, %f26, %f32, %f31;
	st.global.f32 	[%rd4], %f33;
	add.s64 	%rd23, %rd22, %rd16;
	ld.global.f32 	%f34, [%rd23];
	fma.rn.f32 	%f35, %f27, %f34, %f33;
	st.global.f32 	[%rd4], %f35;
	ld.shared.v4.f32 	{%f36, %f37, %f38, %f39}, [%r54];
	add.s64 	%rd24, %rd23, %rd16;
	ld.global.f32 	%f40, [%rd24];
	fma.rn.f32 	%f41, %f36, %f40, %f35;
	st.global.f32 	[%rd4], %f41;
	add.s64 	%rd25, %rd24, %rd16;
	ld.global.f32 	%f42, [%rd25];
	fma.rn.f32 	%f43, %f37, %f42, %f41;
	st.global.f32 	[%rd4], %f43;
	add.s64 	%rd26, %rd25, %rd16;
	ld.global.f32 	%f44, [%rd26];
	fma.rn.f32 	%f45, %f38, %f44, %f43;
	st.global.f32 	[%rd4], %f45;
	add.s64 	%rd27, %rd26, %rd16;
	ld.global.f32 	%f46, [%rd27];
	fma.rn.f32 	%f47, %f39, %f46, %f45;
	st.global.f32 	[%rd4], %f47;
	ld.shared.v4.f32 	{%f48, %f49, %f50, %f51}, [%r54+16];
	add.s64 	%rd28, %rd27, %rd16;
	ld.global.f32 	%f52, [%rd28];
	fma.rn.f32 	%f53, %f48, %f52, %f47;
	st.global.f32 	[%rd4], %f53;
	add.s64 	%rd29, %rd28, %rd16;
	ld.global.f32 	%f54, [%rd29];
	fma.rn.f32 	%f55, %f49, %f54, %f53;
	st.global.f32 	[%rd4], %f55;
	add.s64 	%rd30, %rd29, %rd16;
	ld.global.f32 	%f56, [%rd30];
	fma.rn.f32 	%f57, %f50, %f56, %f55;
	st.global.f32 	[%rd4], %f57;
	add.s64 	%rd31, %rd30, %rd16;
	ld.global.f32 	%f58, [%rd31];
	fma.rn.f32 	%f101, %f51, %f58, %f57;
	st.global.f32 	[%rd4], %f101;
	add.s32 	%r56, %r56, 16;
	add.s32 	%r55, %r55, %r13;
	add.s32 	%r54, %r54, 64;
	setp.ne.s32 	%p6, %r56, 0;
	mov.u32 	%r58, %r10;
	@%p6 bra 	$L__BB0_8;
$L__BB0_9:
	setp.eq.s32 	%p7, %r7, 0;
	@%p7 bra 	$L__BB0_19;
	add.s32 	%r40, %r7, -1;
	setp.lt.u32 	%p8, %r40, 7;
	@%p8 bra 	$L__BB0_12;
	shl.b32 	%r41, %r58, 2;
	mov.u32 	%r42, data;
	add.s32 	%r43, %r42, %r41;
	ld.shared.f32 	%f59, [%r43];
	mad.lo.s32 	%r44, %r58, %r30, %r53;
	mul.wide.s32 	%rd32, %r44, 4;
	add.s64 	%rd33, %rd1, %rd32;
	ld.global.f32 	%f60, [%rd33];
	fma.rn.f32 	%f61, %f59, %f60, %f101;
	st.global.f32 	[%rd4], %f61;
	ld.shared.f32 	%f62, [%r43+4];
	mul.wide.s32 	%rd34, %r30, 4;
	add.s64 	%rd35, %rd33, %rd34;
	ld.global.f32 	%f63, [%rd35];
	fma.rn.f32 	%f64, %f62, %f63, %f61;
	st.global.f32 	[%rd4], %f64;
	ld.shared.f32 	%f65, [%r43+8];
	add.s64 	%rd36, %rd35, %rd34;
	ld.global.f32 	%f66, [%rd36];
	fma.rn.f32 	%f67, %f65, %f66, %f64;
	st.global.f32 	[%rd4], %f67;
	ld.shared.f32 	%f68, [%r43+12];
	add.s64 	%rd37, %rd36, %rd34;
	ld.global.f32 	%f69, [%rd37];
	fma.rn.f32 	%f70, %f68, %f69, %f67;
	st.global.f32 	[%rd4], %f70;
	ld.shared.f32 	%f71, [%r43+16];
	add.s64 	%rd38, %rd37, %rd34;
	ld.global.f32 	%f72, [%rd38];
	fma.rn.f32 	%f73, %f71, %f72, %f70;
	st.global.f32 	[%rd4], %f73;
	ld.shared.f32 	%f74, [%r43+20];
	add.s64 	%rd39, %rd38, %rd34;
	ld.global.f32 	%f75, [%rd39];
	fma.rn.f32 	%f76, %f74, %f75, %f73;
	st.global.f32 	[%rd4], %f76;
	ld.shared.f32 	%f77, [%r43+24];
	add.s64 	%rd40, %rd39, %rd34;
	ld.global.f32 	%f78, [%rd40];
	fma.rn.f32 	%f79, %f77, %f78, %f76;
	st.global.f32 	[%rd4], %f79;
	ld.shared.f32 	%f80, [%r43+28];
	add.s64 	%rd41, %rd40, %rd34;
	ld.global.f32 	%f81, [%rd41];
	fma.rn.f32 	%f101, %f80, %f81, %f79;
	st.global.f32 	[%rd4], %f101;
	add.s32 	%r58, %r58, 8;
$L__BB0_12:
	setp.eq.s32 	%p9, %r8, 0;
	@%p9 bra 	$L__BB0_19;
	setp.lt.u32 	%p10, %r9, 3;
	@%p10 bra 	$L__BB0_15;
	shl.b32 	%r45, %r58, 2;
	mov.u32 	%r46, data;
	add.s32 	%r47, %r46, %r45;
	ld.shared.f32 	%f82, [%r47];
	mad.lo.s32 	%r48, %r58, %r30, %r53;
	mul.wide.s32 	%rd42, %r48, 4;
	add.s64 	%rd43, %rd1, %rd42;
	ld.global.f32 	%f83, [%rd43];
	fma.rn.f32 	%f84, %f82, %f83, %f101;
	st.global.f32 	[%rd4], %f84;
	ld.shared.f32 	%f85, [%r47+4];
	add.s64 	%rd45, %rd43, %rd6;
	ld.global.f32 	%f86, [%rd45];
	fma.rn.f32 	%f87, %f85, %f86, %f84;
	st.global.f32 	[%rd4], %f87;
	ld.shared.f32 	%f88, [%r47+8];
	add.s64 	%rd46, %rd45, %rd6;
	ld.global.f32 	%f89, [%rd46];
	fma.rn.f32 	%f90, %f88, %f89, %f87;
	st.global.f32 	[%rd4], %f90;
	ld.shared.f32 	%f91, [%r47+12];
	add.s64 	%rd47, %rd46, %rd6;
	ld.global.f32 	%f92, [%rd47];
	fma.rn.f32 	%f101, %f91, %f92, %f90;
	st.global.f32 	[%rd4], %f101;
	add.s32 	%r58, %r58, 4;
$L__BB0_15:
	setp.eq.s32 	%p11, %r11, 0;
	@%p11 bra 	$L__BB0_19;
	setp.eq.s32 	%p12, %r11, 1;
	shl.b32 	%r49, %r58, 2;
	mov.u32 	%r50, data;
	add.s32 	%r28, %r50, %r49;
	ld.shared.f32 	%f93, [%r28];
	mad.lo.s32 	%r51, %r58, %r30, %r53;
	mul.wide.s32 	%rd48, %r51, 4;
	add.s64 	%rd5, %rd1, %rd48;
	ld.global.f32 	%f94, [%rd5];
	fma.rn.f32 	%f9, %f93, %f94, %f101;
	st.global.f32 	[%rd4], %f9;
	@%p12 bra 	$L__BB0_19;
	setp.eq.s32 	%p13, %r11, 2;
	ld.shared.f32 	%f95, [%r28+4];
	add.s64 	%rd7, %rd5, %rd6;
	ld.global.f32 	%f96, [%rd7];
	fma.rn.f32 	%f10, %f95, %f96, %f9;
	st.global.f32 	[%rd4], %f10;
	@%p13 bra 	$L__BB0_19;
	ld.shared.f32 	%f97, [%r28+8];
	add.s64 	%rd49, %rd7, %rd6;
	ld.global.f32 	%f98, [%rd49];
	fma.rn.f32 	%f99, %f97, %f98, %f10;
	st.global.f32 	[%rd4], %f99;
$L__BB0_19:
	add.s32 	%r53, %r53, %r14;
	setp.lt.s32 	%p14, %r53, %r30;
	@%p14 bra 	$L__BB0_6;
$L__BB0_20:
	ret;

}


// ===== COMPILED SASS (sm_100) =====

	.target	sm_100

	.elftype	@"ET_EXEC"


//--------------------- .note.nv.tkinfo           --------------------------
	.section	.note.nv.tkinfo,"",@"SHT_NOTE"
	.sectionflags	@"SHF_NOTE_NV_TKINFO"
	.tkinfo
        /*0018*/ 	.word	0x00000002
        /*0030*/ 	.string	""
        /*0030*/ 	.string	"ptxas"
        /*0030*/ 	.string	"Cuda compilation tools, release 13.0, V13.0.88"
        /*0030*/ 	.string	"Build cuda_13.0.r13.0/compiler.36424714_0"
        /*0030*/ 	.string	"-arch sm_100 -m 64 "



//--------------------- .note.nv.cuinfo           --------------------------
	.section	.note.nv.cuinfo,"",@"SHT_NOTE"
	.sectionflags	@"SHF_NOTE_NV_CUINFO"
        /*0018*/ 	.short	0x0002
        /*001a*/ 	.short	0x0064
        /*001c*/ 	.short	0x0082
	.zero		2


//--------------------- .nv.info                  --------------------------
	.section	.nv.info,"",@"SHT_CUDA_INFO"
	.align	4


	//----- nvinfo : EIATTR_REGCOUNT
	.align		4
        /*0000*/ 	.byte	0x04, 0x2f
        /*0002*/ 	.short	(.L_1 - .L_0)
	.align		4
.L_0:
        /*0004*/ 	.word	index@(_Z10matrix_mulPfS_S_iii)
        /*0008*/ 	.word	0x00000020


	//----- nvinfo : EIATTR_FRAME_SIZE
	.align		4
.L_1:
        /*000c*/ 	.byte	0x04, 0x11
        /*000e*/ 	.short	(.L_3 - .L_2)
	.align		4
.L_2:
        /*0010*/ 	.word	index@(_Z10matrix_mulPfS_S_iii)
        /*0014*/ 	.word	0x00000000


	//----- nvinfo : EIATTR_MIN_STACK_SIZE
	.align		4
.L_3:
        /*0018*/ 	.byte	0x04, 0x12
        /*001a*/ 	.short	(.L_5 - .L_4)
	.align		4
.L_4:
        /*001c*/ 	.word	index@(_Z10matrix_mulPfS_S_iii)
        /*0020*/ 	.word	0x00000000
.L_5:


//--------------------- .nv.compat                --------------------------
	.section	.nv.compat,"",@"SHT_CUDA_COMPAT_INFO"
	.align	4
        /*0000*/ 	.byte	0x02, 0x09, 0x00, 0x00, 0x02, 0x02, 0x01, 0x00, 0x02, 0x05, 0x05, 0x00, 0x03, 0x07, 0x01, 0x01
        /*0010*/ 	.byte	0x02, 0x03, 0x00, 0x00, 0x02, 0x06, 0x01, 0x00, 0x04, 0x0b, 0x08, 0x00, 0x09, 0x00, 0x00, 0x00
        /*0020*/ 	.byte	0x00, 0x00, 0x00, 0x00


//--------------------- .nv.info._Z10matrix_mulPfS_S_iii --------------------------
	.section	.nv.info._Z10matrix_mulPfS_S_iii,"",@"SHT_CUDA_INFO"
	.sectionflags	@""
	.align	4


	//----- nvinfo : EIATTR_CUDA_API_VERSION
	.align		4
        /*0000*/ 	.byte	0x04, 0x37
        /*0002*/ 	.short	(.L_7 - .L_6)
.L_6:
        /*0004*/ 	.word	0x00000082


	//----- nvinfo : EIATTR_KPARAM_INFO
	.align		4
.L_7:
        /*0008*/ 	.byte	0x04, 0x17
        /*000a*/ 	.short	(.L_9 - .L_8)
.L_8:
        /*000c*/ 	.word	0x00000000
        /*0010*/ 	.short	0x0005
        /*0012*/ 	.short	0x0020
        /*0014*/ 	.byte	0x00, 0xf0, 0x11, 0x00


	//----- nvinfo : EIATTR_KPARAM_INFO
	.align		4
.L_9:
        /*0018*/ 	.byte	0x04, 0x17
        /*001a*/ 	.short	(.L_11 - .L_10)
.L_10:
        /*001c*/ 	.word	0x00000000
        /*0020*/ 	.short	0x0004
        /*0022*/ 	.short	0x001c
        /*0024*/ 	.byte	0x00, 0xf0, 0x11, 0x00


	//----- nvinfo : EIATTR_KPARAM_INFO
	.align		4
.L_11:
        /*0028*/ 	.byte	0x04, 0x17
        /*002a*/ 	.short	(.L_13 - .L_12)
.L_12:
        /*002c*/ 	.word	0x00000000
        /*0030*/ 	.short	0x0003
        /*0032*/ 	.short	0x0018
        /*0034*/ 	.byte	0x00, 0xf0, 0x11, 0x00


	//----- nvinfo : EIATTR_KPARAM_INFO
	.align		4
.L_13:
        /*0038*/ 	.byte	0x04, 0x17
        /*003a*/ 	.short	(.L_15 - .L_14)
.L_14:
        /*003c*/ 	.word	0x00000000
        /*0040*/ 	.short	0x0002
        /*0042*/ 	.short	0x0010
        /*0044*/ 	.byte	0x00, 0xf5, 0x21, 0x00


	//----- nvinfo : EIATTR_KPARAM_INFO
	.align		4
.L_15:
        /*0048*/ 	.byte	0x04, 0x17
        /*004a*/ 	.short	(.L_17 - .L_16)
.L_16:
        /*004c*/ 	.word	0x00000000
        /*0050*/ 	.short	0x0001
        /*0052*/ 	.short	0x0008
        /*0054*/ 	.byte	0x00, 0xf5, 0x21, 0x00


	//----- nvinfo : EIATTR_KPARAM_INFO
	.align		4
.L_17:
        /*0058*/ 	.byte	0x04, 0x17
        /*005a*/ 	.short	(.L_19 - .L_18)
.L_18:
        /*005c*/ 	.word	0x00000000
        /*0060*/ 	.short	0x0000
        /*0062*/ 	.short	0x0000
        /*0064*/ 	.byte	0x00, 0xf5, 0x21, 0x00


	//----- nvinfo : EIATTR_SPARSE_MMA_MASK
	.align		4
.L_19:
        /*0068*/ 	.byte	0x03, 0x50
        /*006a*/ 	.short	0x0000


	//----- nvinfo : EIATTR_MAXREG_COUNT
	.align		4
        /*006c*/ 	.byte	0x03, 0x1b
        /*006e*/ 	.short	0x00ff


	//----- nvinfo : EIATTR_NUM_BARRIERS
	.align		4
        /*0070*/ 	.byte	0x02, 0x4c
        /*0072*/ 	.byte	0x01
	.zero		1


	//----- nvinfo : EIATTR_MERCURY_ISA_VERSION
	.align		4
        /*0074*/ 	.byte	0x03, 0x5f
        /*0076*/ 	.short	0x0101


	//----- nvinfo : EIATTR_UNUSED_LOAD_BYTE_OFFSET
	.align		4
        /*0078*/ 	.byte	0x04, 0x44
        /*007a*/ 	.short	(.L_21 - .L_20)


	//   ....[0]....
.L_20:
        /*007c*/ 	.word	0x00000d40
        /*0080*/ 	.word	0x00000fff


	//----- nvinfo : EIATTR_VRC_CTA_INIT_COUNT
	.align		4
.L_21:
        /*0084*/ 	.byte	0x02, 0x4a
	.zero		1
	.zero		1


	//----- nvinfo : EIATTR_EXIT_INSTR_OFFSETS
	.align		4
        /*0088*/ 	.byte	0x04, 0x1c
        /*008a*/ 	.short	(.L_23 - .L_22)


	//   ....[0]....
.L_22:
        /*008c*/ 	.word	0x000001a0


	//   ....[1]....
        /*0090*/ 	.word	0x000001c0


	//   ....[2]....
        /*0094*/ 	.word	0x00000e50


	//----- nvinfo : EIATTR_CRS_STACK_SIZE
	.align		4
.L_23:
        /*0098*/ 	.byte	0x04, 0x1e
        /*009a*/ 	.short	(.L_25 - .L_24)
.L_24:
        /*009c*/ 	.word	0x00000000


	//----- nvinfo : EIATTR_CBANK_PARAM_SIZE
	.align		4
.L_25:
        /*00a0*/ 	.byte	0x03, 0x19
        /*00a2*/ 	.short	0x0024


	//----- nvinfo : EIATTR_PARAM_CBANK
	.align		4
        /*00a4*/ 	.byte	0x04, 0x0a
        /*00a6*/ 	.short	(.L_27 - .L_26)
	.align		4
.L_26:
        /*00a8*/ 	.word	index@(.nv.constant0._Z10matrix_mulPfS_S_iii)
        /*00ac*/ 	.short	0x0380
        /*00ae*/ 	.short	0x0024


	//----- nvinfo : EIATTR_SW_WAR
	.align		4
.L_27:
        /*00b0*/ 	.byte	0x04, 0x36
        /*00b2*/ 	.short	(.L_29 - .L_28)
.L_28:
        /*00b4*/ 	.word	0x00000008
.L_29:


//--------------------- .nv.callgraph             --------------------------
	.section	.nv.callgraph,"",@"SHT_CUDA_CALLGRAPH"
	.align	4
	.sectionentsize	8
	.align		4
        /*0000*/ 	.word	0x00000000
	.align		4
        /*0004*/ 	.word	0xffffffff
	.align		4
        /*0008*/ 	.word	0x00000000
	.align		4
        /*000c*/ 	.word	0xfffffffe
	.align		4
        /*0010*/ 	.word	0x00000000
	.align		4
        /*0014*/ 	.word	0xfffffffd
	.align		4
        /*0018*/ 	.word	0x00000000
	.align		4
        /*001c*/ 	.word	0xfffffffc


//--------------------- .text._Z10matrix_mulPfS_S_iii --------------------------
	.section	.text._Z10matrix_mulPfS_S_iii,"ax",@progbits
	.align	128
        .global         _Z10matrix_mulPfS_S_iii
        .type           _Z10matrix_mulPfS_S_iii,@function
        .size           _Z10matrix_mulPfS_S_iii,(.L_x_10 - _Z10matrix_mulPfS_S_iii)
        .other          _Z10matrix_mulPfS_S_iii,@"STO_CUDA_ENTRY STV_DEFAULT"
_Z10matrix_mulPfS_S_iii:
.text._Z10matrix_mulPfS_S_iii:
[----:B------:R-:W-:Y:S01]  /*0000*/  LDC R1, c[0x0][0x37c] ;  /* 0x0000df00ff017b82 */ /* 0x000fe20000000800 */
[----:B------:R-:W0:Y:S07]  /*0010*/  S2R R12, SR_TID.X ;  /* 0x00000000000c7919 */ /* 0x000e2e0000002100 */
[----:B------:R-:W0:Y:S01]  /*0020*/  LDC R13, c[0x0][0x3a0] ;  /* 0x0000e800ff0d7b82 */ /* 0x000e220000000800 */
[----:B------:R-:W1:Y:S01]  /*0030*/  LDCU.64 UR6, c[0x0][0x358] ;  /* 0x00006b00ff0677ac */ /* 0x000e620008000a00 */
[----:B------:R-:W-:Y:S06]  /*0040*/  BSSY.RECONVERGENT B0, `(.L_x_0) ;  /* 0x0000012000007945 */ /* 0x000fec0003800200 */
[----:B------:R-:W2:Y:S01]  /*0050*/  S2UR UR8, SR_CTAID.X ;  /* 0x00000000000879c3 */ /* 0x000ea20000002500 */
[----:B0-----:R-:W-:-:S13]  /*0060*/  ISETP.GE.AND P0, PT, R12, R13, PT ;  /* 0x0000000d0c00720c */ /* 0x001fda0003f06270 */
[----:B-12---:R-:W-:Y:S05]  /*0070*/  @P0 BRA `(.L_x_1) ;  /* 0x0000000000380947 */ /* 0x006fea0003800000 */
[----:B------:R-:W0:Y:S01]  /*0080*/  S2R R7, SR_CgaCtaId ;  /* 0x0000000000077919 */ /* 0x000e220000008800 */
[----:B------:R-:W1:Y:S01]  /*0090*/  LDC R11, c[0x0][0x360] ;  /* 0x0000d800ff0b7b82 */ /* 0x000e620000000800 */
[----:B------:R-:W-:-:S07]  /*00a0*/  MOV R0, 0x400 ;  /* 0x0000040000007802 */ /* 0x000fce0000000f00 */
[----:B------:R-:W2:Y:S01]  /*00b0*/  LDC.64 R4, c[0x0][0x380] ;  /* 0x0000e000ff047b82 */ /* 0x000ea20000000a00 */
[----:B0-----:R-:W-:Y:S02]  /*00c0*/  LEA R7, R7, R0, 0x18 ;  /* 0x0000000007077211 */ /* 0x001fe400078ec0ff */
[----:B------:R-:W-:-:S07]  /*00d0*/  MOV R0, R12 ;  /* 0x0000000c00007202 */ /* 0x000fce0000000f00 */
.L_x_2:
[----:B------:R-:W-:-:S04]  /*00e0*/  IMAD R3, R13, UR8, R0 ;  /* 0x000000080d037c24 */ /* 0x000fc8000f8e0200 */
[----:B0-2---:R-:W-:-:S06]  /*00f0*/  IMAD.WIDE R2, R3, 0x4, R4 ;  /* 0x0000000403027825 */ /* 0x005fcc00078e0204 */
[----:B------:R-:W2:Y:S01]  /*0100*/  LDG.E R2, desc[UR6][R2.64] ;  /* 0x0000000602027981 */ /* 0x000ea2000c1e1900 */
[----:B------:R-:W-:Y:S02]  /*0110*/  LEA R9, R0, R7, 0x2 ;  /* 0x0000000700097211 */ /* 0x000fe400078e10ff */
[----:B-1----:R-:W-:-:S04]  /*0120*/  IADD3 R0, PT, PT, R11, R0, RZ ;  /* 0x000000000b007210 */ /* 0x002fc80007ffe0ff */
[----:B------:R-:W-:Y:S01]  /*0130*/  ISETP.GE.AND P0, PT, R0, R13, PT ;  /* 0x0000000d0000720c */ /* 0x000fe20003f06270 */
[----:B--2---:R0:W-:-:S12]  /*0140*/  STS [R9], R2 ;  /* 0x0000000209007388 */ /* 0x0041d80000000800 */
[----:B------:R-:W-:Y:S05]  /*0150*/  @!P0 BRA `(.L_x_2) ;  /* 0xfffffffc00e08947 */ /* 0x000fea000383ffff */
.L_x_1:
[----:B------:R-:W-:Y:S05]  /*0160*/  BSYNC.RECONVERGENT B0 ;  /* 0x0000000000007941 */ /* 0x000fea0003800200 */
.L_x_0:
[----:B------:R-:W1:Y:S01]  /*0170*/  LDCU UR4, c[0x0][0x39c] ;  /* 0x00007380ff0477ac */ /* 0x000e620008000800 */
[----:B------:R-:W-:Y:S01]  /*0180*/  BAR.SYNC.DEFER_BLOCKING 0x0 ;  /* 0x0000000000007b1d */ /* 0x000fe20000010000 */
[----:B-1----:R-:W-:-:S13]  /*0190*/  ISETP.GE.AND P0, PT, R12, UR4, PT ;  /* 0x000000040c007c0c */ /* 0x002fda000bf06270 */
[----:B------:R-:W-:Y:S05]  /*01a0*/  @P0 EXIT ;  /* 0x000000000000094d */ /* 0x000fea0003800000 */
[----:B------:R-:W-:-:S13]  /*01b0*/  ISETP.GE.AND P0, PT, R13, 0x1, PT ;  /* 0x000000010d00780c */ /* 0x000fda0003f06270 */
[----:B------:R-:W-:Y:S05]  /*01c0*/  @!P0 EXIT ;  /* 0x000000000000894d */ /* 0x000fea0003800000 */
[C---:B------:R-:W-:Y:S01]  /*01d0*/  LOP3.LUT R0, R13.reuse, 0x7, RZ, 0xc0, !PT ;  /* 0x000000070d007812 */ /* 0x040fe200078ec0ff */
[----:B------:R-:W1:Y:S01]  /*01e0*/  LDCU UR9, c[0x0][0x360] ;  /* 0x00006c00ff0977ac */ /* 0x000e620008000800 */
[C---:B------:R-:W-:Y:S02]  /*01f0*/  LOP3.LUT R6, R13.reuse, 0xf, RZ, 0xc0, !PT ;  /* 0x0000000f0d067812 */ /* 0x040fe400078ec0ff */
[----:B0-----:R-:W-:Y:S02]  /*0200*/  IADD3 R2, PT, PT, R0, -0x1, RZ ;  /* 0xffffffff00027810 */ /* 0x001fe40007ffe0ff */
[C---:B------:R-:W-:Y:S02]  /*0210*/  LOP3.LUT R3, R13.reuse, 0x3, RZ, 0xc0, !PT ;  /* 0x000000030d037812 */ /* 0x040fe400078ec0ff */
[----:B------:R-:W-:Y:S02]  /*0220*/  ISETP.GE.U32.AND P0, PT, R2, 0x3, PT ;  /* 0x000000030200780c */ /* 0x000fe40003f06070 */
[----:B------:R-:W-:-:S04]  /*0230*/  LOP3.LUT R2, R13, 0x7ffffff0, RZ, 0xc0, !PT ;  /* 0x7ffffff00d027812 */ /* 0x000fc800078ec0ff */
[----:B------:R-:W-:-:S07]  /*0240*/  IADD3 R4, PT, PT, -R2, RZ, RZ ;  /* 0x000000ff02047210 */ /* 0x000fce0007ffe1ff */
.L_x_8:
[----:B0-----:R-:W0:Y:S01]  /*0250*/  LDC R5, c[0x0][0x39c] ;  /* 0x0000e700ff057b82 */ /* 0x001e220000000800 */
[----:B--2---:R-:W2:Y:S07]  /*0260*/  LDCU UR4, c[0x0][0x3a0] ;  /* 0x00007400ff0477ac */ /* 0x004eae0008000800 */
[----:B---34-:R-:W3:Y:S01]  /*0270*/  LDC.64 R14, c[0x0][0x390] ;  /* 0x0000e400ff0e7b82 */ /* 0x018ee20000000a00 */
[----:B0-----:R-:W-:-:S04]  /*0280*/  IMAD R7, R5, UR8, R12 ;  /* 0x0000000805077c24 */ /* 0x001fc8000f8e020c */
[----:B---3--:R-:W-:-:S05]  /*0290*/  IMAD.WIDE R14, R7, 0x4, R14 ;  /* 0x00000004070e7825 */ /* 0x008fca00078e020e */
[----:B-----5:R0:W5:Y:S01]  /*02a0*/  LDG.E R17, desc[UR6][R14.64] ;  /* 0x000000060e117981 */ /* 0x020162000c1e1900 */
[----:B--2---:R-:W-:Y:S01]  /*02b0*/  UISETP.GE.U32.AND UP0, UPT, UR4, 0x10, UPT ;  /* 0x000000100400788c */ /* 0x004fe2000bf06070 */
[----:B------:R-:W-:-:S08]  /*02c0*/  HFMA2 R7, -RZ, RZ, 0, 0 ;  /* 0x00000000ff077431 */ /* 0x000fd000000001ff */
[----:B0-----:R-:W-:Y:S05]  /*02d0*/  BRA.U !UP0, `(.L_x_3) ;  /* 0x0000000508487547 */ /* 0x001fea000b800000 */
[----:B------:R-:W0:Y:S01]  /*02e0*/  S2UR UR5, SR_CgaCtaId ;  /* 0x00000000000579c3 */ /* 0x000e220000008800 */
[----:B------:R-:W-:Y:S01]  /*02f0*/  UMOV UR4, 0x400 ;  /* 0x0000040000047882 */ /* 0x000fe20000000000 */
[----:B------:R-:W-:Y:S02]  /*0300*/  MOV R16, R12 ;  /* 0x0000000c00107202 */ /* 0x000fe40000000f00 */
[----:B------:R-:W-:Y:S01]  /*0310*/  MOV R7, R4 ;  /* 0x0000000400077202 */ /* 0x000fe20000000f00 */
[----:B0-----:R-:W-:-:S04]  /*0320*/  ULEA UR4, UR5, UR4, 0x18 ;  /* 0x0000000405047291 */ /* 0x001fc8000f8ec0ff */
[----:B------:R-:W-:-:S06]  /*0330*/  UIADD3 UR4, UPT, UPT, UR4, 0x20, URZ ;  /* 0x0000002004047890 */ /* 0x000fcc000fffe0ff */
[----:B------:R-:W-:-:S07]  /*0340*/  MOV R13, UR4 ;  /* 0x00000004000d7c02 */ /* 0x000fce0008000f00 */
.L_x_4:
[----:B------:R-:W0:Y:S01]  /*0350*/  LDC.64 R18, c[0x0][0x388] ;  /* 0x0000e200ff127b82 */ /* 0x000e220000000a00 */
[----:B--2---:R-:W2:Y:S01]  /*0360*/  LDS.128 R8, [R13+-0x20] ;  /* 0xffffe0000d087984 */ /* 0x004ea20000000c00 */
[----:B0-----:R-:W-:-:S05]  /*0370*/  IMAD.WIDE R18, R16, 0x4, R18 ;  /* 0x0000000410127825 */ /* 0x001fca00078e0212 */
[----:B------:R-:W2:Y:S02]  /*0380*/  LDG.E R20, desc[UR6][R18.64] ;  /* 0x0000000612147981 */ /* 0x000ea4000c1e1900 */
[----:B--2--5:R-:W-:Y:S01]  /*0390*/  FFMA R8, R8, R20, R17 ;  /* 0x0000001408087223 */ /* 0x024fe20000000011 */
[----:B------:R-:W-:-:S04]  /*03a0*/  IMAD.WIDE R20, R5, 0x4, R18 ;  /* 0x0000000405147825 */ /* 0x000fc800078e0212 */
[----:B------:R-:W-:Y:S04]  /*03b0*/  STG.E desc[UR6][R14.64], R8 ;  /* 0x000000080e007986 */ /* 0x000fe8000c101906 */
[----:B------:R-:W2:Y:S01]  /*03c0*/  LDG.E R17, desc[UR6][R20.64] ;  /* 0x0000000614117981 */ /* 0x000ea2000c1e1900 */
[----:B------:R-:W-:-:S04]  /*03d0*/  IMAD.WIDE R22, R5, 0x4, R20 ;  /* 0x0000000405167825 */ /* 0x000fc800078e0214 */
[----:B--2---:R-:W-:-:S05]  /*03e0*/  FFMA R17, R9, R17, R8 ;  /* 0x0000001109117223 */ /* 0x004fca0000000008 */
[----:B------:R-:W-:Y:S04]  /*03f0*/  STG.E desc[UR6][R14.64], R17 ;  /* 0x000000110e007986 */ /* 0x000fe8000c101906 */
[----:B------:R-:W2:Y:S01]  /*0400*/  LDG.E R9, desc[UR6][R22.64] ;  /* 0x0000000616097981 */ /* 0x000ea2000c1e1900 */
[----:B------:R-:W-:-:S04]  /*0410*/  IMAD.WIDE R18, R5, 0x4, R22 ;  /* 0x0000000405127825 */ /* 0x000fc800078e0216 */
[----:B--2---:R-:W-:-:S05]  /*0420*/  FFMA R26, R10, R9, R17 ;  /* 0x000000090a1a7223 */ /* 0x004fca0000000011 */
[----:B------:R-:W-:Y:S04]  /*0430*/  STG.E desc[UR6][R14.64], R26 ;  /* 0x0000001a0e007986 */ /* 0x000fe8000c101906 */
[----:B------:R-:W2:Y:S01]  /*0440*/  LDG.E R9, desc[UR6][R18.64] ;  /* 0x0000000612097981 */ /* 0x000ea2000c1e1900 */
[----:B------:R-:W-:-:S04]  /*0450*/  IMAD.WIDE R24, R5, 0x4, R18 ;  /* 0x0000000405187825 */ /* 0x000fc800078e0212 */
[----:B--2---:R-:W-:Y:S02]  /*0460*/  FFMA R27, R11, R9, R26 ;  /* 0x000000090b1b7223 */ /* 0x004fe4000000001a */
[----:B------:R-:W0:Y:S04]  /*0470*/  LDS.128 R8, [R13+-0x10] ;  /* 0xfffff0000d087984 */ /* 0x000e280000000c00 */
[----:B------:R2:W-:Y:S04]  /*0480*/  STG.E desc[UR6][R14.64], R27 ;  /* 0x0000001b0e007986 */ /* 0x0005e8000c101906 */
[----:B------:R-:W0:Y:S02]  /*0490*/  LDG.E R20, desc[UR6][R24.64] ;  /* 0x0000000618147981 */ /* 0x000e24000c1e1900 */
[----:B0-----:R-:W-:Y:S01]  /*04a0*/  FFMA R8, R8, R20, R27 ;  /* 0x0000001408087223 */ /* 0x001fe2000000001b */
[----:B------:R-:W-:-:S04]  /*04b0*/  IMAD.WIDE R20, R5, 0x4, R24 ;  /* 0x0000000405147825 */ /* 0x000fc800078e0218 */
[----:B------:R-:W-:Y:S04]  /*04c0*/  STG.E desc[UR6][R14.64], R8 ;  /* 0x000000080e007986 */ /* 0x000fe8000c101906 */
[----:B------:R-:W3:Y:S01]  /*04d0*/  LDG.E R17, desc[UR6][R20.64] ;  /* 0x0000000614117981 */ /* 0x000ee2000c1e1900 */
[----:B------:R-:W-:-:S04]  /*04e0*/  IMAD.WIDE R18, R5, 0x4, R20 ;  /* 0x0000000405127825 */ /* 0x000fc800078e0214 */
[----:B---3--:R-:W-:-:S05]  /*04f0*/  FFMA R17, R9, R17, R8 ;  /* 0x0000001109117223 */ /* 0x008fca0000000008 */
[----:B------:R-:W-:Y:S04]  /*0500*/  STG.E desc[UR6][R14.64], R17 ;  /* 0x000000110e007986 */ /* 0x000fe8000c101906 */
[----:B------:R-:W3:Y:S01]  /*0510*/  LDG.E R9, desc[UR6][R18.64] ;  /* 0x0000000612097981 */ /* 0x000ee2000c1e1900 */
[----:B------:R-:W-:-:S04]  /*0520*/  IMAD.WIDE R22, R5, 0x4, R18 ;  /* 0x0000000405167825 */ /* 0x000fc800078e0212 */
[----:B---3--:R-:W-:-:S05]  /*0530*/  FFMA R26, R10, R9, R17 ;  /* 0x000000090a1a7223 */ /* 0x008fca0000000011 */
[----:B------:R-:W-:Y:S04]  /*0540*/  STG.E desc[UR6][R14.64], R26 ;  /* 0x0000001a0e007986 */ /* 0x000fe8000c101906 */
[----:B------:R-:W2:Y:S01]  /*0550*/  LDG.E R9, desc[UR6][R22.64] ;  /* 0x0000000616097981 */ /* 0x000ea2000c1e1900 */
[----:B------:R-:W-:-:S04]  /*0560*/  IMAD.WIDE R24, R5, 0x4, R22 ;  /* 0x0000000405187825 */ /* 0x000fc800078e0216 */
[----:B--2---:R-:W-:Y:S02]  /*0570*/  FFMA R27, R11, R9, R26 ;  /* 0x000000090b1b7223 */ /* 0x004fe4000000001a */
[----:B------:R-:W0:Y:S04]  /*0580*/  LDS.128 R8, [R13] ;  /* 0x000000000d087984 */ /* 0x000e280000000c00 */
[----:B------:R2:W-:Y:S04]  /*0590*/  STG.E desc[UR6][R14.64], R27 ;  /* 0x0000001b0e007986 */ /* 0x0005e8000c101906 */
[----:B------:R-:W0:Y:S01]  /*05a0*/  LDG.E R20, desc[UR6][R24.64] ;  /* 0x0000000618147981 */ /* 0x000e22000c1e1900 */
[----:B------:R-:W-:-:S04]  /*05b0*/  IMAD.WIDE R18, R5, 0x4, R24 ;  /* 0x0000000405127825 */ /* 0x000fc800078e0218 */
[----:B0-----:R-:W-:-:S05]  /*05c0*/  FFMA R8, R8, R20, R27 ;  /* 0x0000001408087223 */ /* 0x001fca000000001b */
        /* <DEDUP_REMOVED lines=12> */
[----:B------:R-:W0:Y:S04]  /*0690*/  LDS.128 R8, [R13+0x10] ;  /* 0x000010000d087984 */ /* 0x000e280000000c00 */
[----:B------:R2:W-:Y:S04]  /*06a0*/  STG.E desc[UR6][R14.64], R27 ;  /* 0x0000001b0e007986 */ /* 0x0005e8000c101906 */
[----:B------:R-:W0:Y:S02]  /*06b0*/  LDG.E R18, desc[UR6][R24.64] ;  /* 0x0000000618127981 */ /* 0x000e24000c1e1900 */
[----:B0-----:R-:W-:Y:S01]  /*06c0*/  FFMA R28, R8, R18, R27 ;  /* 0x00000012081c7223 */ /* 0x001fe2000000001b */
[----:B------:R-:W-:-:S04]  /*06d0*/  IMAD.WIDE R18, R5, 0x4, R24 ;  /* 0x0000000405127825 */ /* 0x000fc800078e0218 */
[----:B------:R2:W-:Y:S04]  /*06e0*/  STG.E desc[UR6][R14.64], R28 ;  /* 0x0000001c0e007986 */ /* 0x0005e8000c101906 */
[----:B------:R-:W3:Y:S02]  /*06f0*/  LDG.E R8, desc[UR6][R18.64] ;  /* 0x0000000612087981 */ /* 0x000ee4000c1e1900 */
[----:B---3--:R-:W-:Y:S01]  /*0700*/  FFMA R29, R9, R8, R28 ;  /* 0x00000008091d7223 */ /* 0x008fe2000000001c */
[----:B------:R-:W-:-:S04]  /*0710*/  IMAD.WIDE R8, R5, 0x4, R18 ;  /* 0x0000000405087825 */ /* 0x000fc800078e0212 */
[----:B------:R2:W-:Y:S04]  /*0720*/  STG.E desc[UR6][R14.64], R29 ;  /* 0x0000001d0e007986 */ /* 0x0005e8000c101906 */
[----:B------:R-:W3:Y:S01]  /*0730*/  LDG.E R17, desc[UR6][R8.64] ;  /* 0x0000000608117981 */ /* 0x000ee2000c1e1900 */
[----:B------:R-:W-:-:S04]  /*0740*/  IMAD.WIDE R20, R5, 0x4, R8 ;  /* 0x0000000405147825 */ /* 0x000fc800078e0208 */
[----:B---3--:R-:W-:-:S05]  /*0750*/  FFMA R10, R10, R17, R29 ;  /* 0x000000110a0a7223 */ /* 0x008fca000000001d */
[----:B------:R2:W-:Y:S04]  /*0760*/  STG.E desc[UR6][R14.64], R10 ;  /* 0x0000000a0e007986 */ /* 0x0005e8000c101906 */
[----:B------:R-:W3:Y:S01]  /*0770*/  LDG.E R20, desc[UR6][R20.64] ;  /* 0x0000000614147981 */ /* 0x000ee2000c1e1900 */
[----:B------:R-:W-:Y:S02]  /*0780*/  IADD3 R7, PT, PT, R7, 0x10, RZ ;  /* 0x0000001007077810 */ /* 0x000fe40007ffe0ff */
[----:B------:R-:W-:Y:S02]  /*0790*/  IADD3 R13, PT, PT, R13, 0x40, RZ ;  /* 0x000000400d0d7810 */ /* 0x000fe40007ffe0ff */
[----:B------:R-:W-:Y:S02]  /*07a0*/  ISETP.NE.AND P1, PT, R7, RZ, PT ;  /* 0x000000ff0700720c */ /* 0x000fe40003f25270 */
[----:B------:R-:W-:Y:S01]  /*07b0*/  LEA R16, R5, R16, 0x4 ;  /* 0x0000001005107211 */ /* 0x000fe200078e20ff */
[----:B---3--:R-:W-:-:S05]  /*07c0*/  FFMA R17, R11, R20, R10 ;  /* 0x000000140b117223 */ /* 0x008fca000000000a */
[----:B------:R2:W-:Y:S05]  /*07d0*/  STG.E desc[UR6][R14.64], R17 ;  /* 0x000000110e007986 */ /* 0x0005ea000c101906 */
[----:B------:R-:W-:Y:S05]  /*07e0*/  @P1 BRA `(.L_x_4) ;  /* 0xfffffff800d81947 */ /* 0x000fea000383ffff */
[----:B------:R-:W-:-:S07]  /*07f0*/  MOV R7, R2 ;  /* 0x0000000200077202 */ /* 0x000fce0000000f00 */
.L_x_3:
[----:B------:R-:W-:-:S13]  /*0800*/  ISETP.NE.AND P1, PT, R6, RZ, PT ;  /* 0x000000ff0600720c */ /* 0x000fda0003f25270 */
[----:B------:R-:W-:Y:S05]  /*0810*/  @!P1 BRA `(.L_x_5) ;  /* 0x0000000400809947 */ /* 0x000fea0003800000 */
[----:B------:R-:W-:Y:S02]  /*0820*/  IADD3 R8, PT, PT, R6, -0x1, RZ ;  /* 0xffffffff06087810 */ /* 0x000fe40007ffe0ff */
[----:B------:R-:W-:Y:S02]  /*0830*/  ISETP.NE.AND P2, PT, R0, RZ, PT ;  /* 0x000000ff0000720c */ /* 0x000fe40003f45270 */
[----:B------:R-:W-:-:S13]  /*0840*/  ISETP.GE.U32.AND P1, PT, R8, 0x7, PT ;  /* 0x000000070800780c */ /* 0x000fda0003f26070 */
[----:B------:R-:W-:Y:S05]  /*0850*/  @!P1 BRA `(.L_x_6) ;  /* 0x0000000000a49947 */ /* 0x000fea0003800000 */
[----:B------:R-:W0:Y:S01]  /*0860*/  LDC.64 R18, c[0x0][0x388] ;  /* 0x0000e200ff127b82 */ /* 0x000e220000000a00 */
[----:B------:R-:W-:-:S04]  /*0870*/  IMAD R9, R7, R5, R12 ;  /* 0x0000000507097224 */ /* 0x000fc800078e020c */
[----:B0-----:R-:W-:-:S05]  /*0880*/  IMAD.WIDE R18, R9, 0x4, R18 ;  /* 0x0000000409127825 */ /* 0x001fca00078e0212 */
[----:B------:R-:W3:Y:S01]  /*0890*/  LDG.E R16, desc[UR6][R18.64] ;  /* 0x0000000612107981 */ /* 0x000ee2000c1e1900 */
[----:B------:R-:W0:Y:S01]  /*08a0*/  S2UR UR5, SR_CgaCtaId ;  /* 0x00000000000579c3 */ /* 0x000e220000008800 */
[----:B------:R-:W-:Y:S02]  /*08b0*/  UMOV UR4, 0x400 ;  /* 0x0000040000047882 */ /* 0x000fe40000000000 */
[----:B0-----:R-:W-:-:S06]  /*08c0*/  ULEA UR4, UR5, UR4, 0x18 ;  /* 0x0000000405047291 */ /* 0x001fcc000f8ec0ff */
[----:B------:R-:W-:-:S05]  /*08d0*/  LEA R13, R7, UR4, 0x2 ;  /* 0x00000004070d7c11 */ /* 0x000fca000f8e10ff */
[----:B--2---:R-:W3:Y:S02]  /*08e0*/  LDS.128 R8, [R13] ;  /* 0x000000000d087984 */ /* 0x004ee40000000c00 */
[----:B---3-5:R-:W-:Y:S01]  /*08f0*/  FFMA R8, R8, R16, R17 ;  /* 0x0000001008087223 */ /* 0x028fe20000000011 */
[----:B------:R-:W-:-:S04]  /*0900*/  IMAD.WIDE R16, R5, 0x4, R18 ;  /* 0x0000000405107825 */ /* 0x000fc800078e0212 */
[----:B------:R-:W-:Y:S04]  /*0910*/  STG.E desc[UR6][R14.64], R8 ;  /* 0x000000080e007986 */ /* 0x000fe8000c101906 */
[----:B------:R-:W2:Y:S01]  /*0920*/  LDG.E R21, desc[UR6][R16.64] ;  /* 0x0000000610157981 */ /* 0x000ea2000c1e1900 */
[----:B------:R-:W-:-:S04]  /*0930*/  IMAD.WIDE R18, R5, 0x4, R16 ;  /* 0x0000000405127825 */ /* 0x000fc800078e0210 */
[----:B--2---:R-:W-:-:S05]  /*0940*/  FFMA R25, R21, R9, R8 ;  /* 0x0000000915197223 */ /* 0x004fca0000000008 */
[----:B------:R-:W-:Y:S04]  /*0950*/  STG.E desc[UR6][R14.64], R25 ;  /* 0x000000190e007986 */ /* 0x000fe8000c101906 */
[----:B------:R-:W2:Y:S02]  /*0960*/  LDG.E R20, desc[UR6][R18.64] ;  /* 0x0000000612147981 */ /* 0x000ea4000c1e1900 */
[----:B--2---:R-:W-:Y:S01]  /*0970*/  FFMA R24, R20, R10, R25 ;  /* 0x0000000a14187223 */ /* 0x004fe20000000019 */
[----:B------:R-:W-:-:S04]  /*0980*/  IMAD.WIDE R20, R5, 0x4, R18 ;  /* 0x0000000405147825 */ /* 0x000fc800078e0212 */
[----:B------:R-:W-:Y:S04]  /*0990*/  STG.E desc[UR6][R14.64], R24 ;  /* 0x000000180e007986 */ /* 0x000fe8000c101906 */
[----:B------:R-:W2:Y:S01]  /*09a0*/  LDG.E R9, desc[UR6][R20.64] ;  /* 0x0000000614097981 */ /* 0x000ea2000c1e1900 */
[----:B------:R-:W-:-:S04]  /*09b0*/  IMAD.WIDE R22, R5, 0x4, R20 ;  /* 0x0000000405167825 */ /* 0x000fc800078e0214 */
[----:B--2---:R-:W-:Y:S02]  /*09c0*/  FFMA R27, R9, R11, R24 ;  /* 0x0000000b091b7223 */ /* 0x004fe40000000018 */
[----:B------:R-:W0:Y:S04]  /*09d0*/  LDS.128 R8, [R13+0x10] ;  /* 0x000010000d087984 */ /* 0x000e280000000c00 */
[----:B------:R3:W-:Y:S04]  /*09e0*/  STG.E desc[UR6][R14.64], R27 ;  /* 0x0000001b0e007986 */ /* 0x0007e8000c101906 */
[----:B------:R-:W0:Y:S01]  /*09f0*/  LDG.E R16, desc[UR6][R22.64] ;  /* 0x0000000616107981 */ /* 0x000e22000c1e1900 */
[----:B------:R-:W-:-:S04]  /*0a00*/  IMAD.WIDE R18, R5, 0x4, R22 ;  /* 0x0000000405127825 */ /* 0x000fc800078e0216 */
[----:B0-----:R-:W-:-:S05]  /*0a10*/  FFMA R16, R8, R16, R27 ;  /* 0x0000001008107223 */ /* 0x001fca000000001b */
[----:B------:R3:W-:Y:S04]  /*0a20*/  STG.E desc[UR6][R14.64], R16 ;  /* 0x000000100e007986 */ /* 0x0007e8000c101906 */
[----:B------:R-:W2:Y:S02]  /*0a30*/  LDG.E R17, desc[UR6][R18.64] ;  /* 0x0000000612117981 */ /* 0x000ea4000c1e1900 */
[----:B--2---:R-:W-:Y:S01]  /*0a40*/  FFMA R25, R17, R9, R16 ;  /* 0x0000000911197223 */ /* 0x004fe20000000010 */
[----:B------:R-:W-:-:S04]  /*0a50*/  IMAD.WIDE R8, R5, 0x4, R18 ;  /* 0x0000000405087825 */ /* 0x000fc800078e0212 */
[----:B------:R3:W-:Y:S04]  /*0a60*/  STG.E desc[UR6][R14.64], R25 ;  /* 0x000000190e007986 */ /* 0x0007e8000c101906 */
[----:B------:R-:W2:Y:S02]  /*0a70*/  LDG.E R20, desc[UR6][R8.64] ;  /* 0x0000000608147981 */ /* 0x000ea4000c1e1900 */
[----:B--2---:R-:W-:Y:S01]  /*0a80*/  FFMA R10, R20, R10, R25 ;  /* 0x0000000a140a7223 */ /* 0x004fe20000000019 */
[----:B------:R-:W-:-:S04]  /*0a90*/  IMAD.WIDE R20, R5, 0x4, R8 ;  /* 0x0000000405147825 */ /* 0x000fc800078e0208 */
[----:B------:R3:W-:Y:S04]  /*0aa0*/  STG.E desc[UR6][R14.64], R10 ;  /* 0x0000000a0e007986 */ /* 0x0007e8000c101906 */
[----:B------:R-:W2:Y:S01]  /*0ab0*/  LDG.E R21, desc[UR6][R20.64] ;  /* 0x0000000614157981 */ /* 0x000ea2000c1e1900 */
[----:B------:R-:W-:Y:S01]  /*0ac0*/  IADD3 R7, PT, PT, R7, 0x8, RZ ;  /* 0x0000000807077810 */ /* 0x000fe20007ffe0ff */
[----:B--2---:R-:W-:-:S05]  /*0ad0*/  FFMA R17, R21, R11, R10 ;  /* 0x0000000b15117223 */ /* 0x004fca000000000a */
[----:B------:R3:W-:Y:S02]  /*0ae0*/  STG.E desc[UR6][R14.64], R17 ;  /* 0x000000110e007986 */ /* 0x0007e4000c101906 */
.L_x_6:
[----:B------:R-:W-:Y:S05]  /*0af0*/  @!P2 BRA `(.L_x_5) ;  /* 0x0000000000c8a947 */ /* 0x000fea0003800000 */
[----:B------:R-:W-:Y:S01]  /*0b00*/  ISETP.NE.AND P1, PT, R3, RZ, PT ;  /* 0x000000ff0300720c */ /* 0x000fe20003f25270 */
[----:B------:R-:W-:-:S12]  /*0b10*/  @!P0 BRA `(.L_x_7) ;  /* 0x0000000000608947 */ /* 0x000fd80003800000 */
[----:B------:R-:W0:Y:S01]  /*0b20*/  LDC.64 R18, c[0x0][0x388] ;  /* 0x0000e200ff127b82 */ /* 0x000e220000000a00 */
[----:B------:R-:W-:-:S04]  /*0b30*/  IMAD R9, R7, R5, R12 ;  /* 0x0000000507097224 */ /* 0x000fc800078e020c */
[----:B0-----:R-:W-:-:S05]  /*0b40*/  IMAD.WIDE R18, R9, 0x4, R18 ;  /* 0x0000000409127825 */ /* 0x001fca00078e0212 */
[----:B------:R-:W4:Y:S01]  /*0b50*/  LDG.E R13, desc[UR6][R18.64] ;  /* 0x00000006120d7981 */ /* 0x000f22000c1e1900 */
[----:B------:R-:W0:Y:S01]  /*0b60*/  S2UR UR5, SR_CgaCtaId ;  /* 0x00000000000579c3 */ /* 0x000e220000008800 */
[----:B------:R-:W-:Y:S01]  /*0b70*/  UMOV UR4, 0x400 ;  /* 0x0000040000047882 */ /* 0x000fe20000000000 */
[----:B------:R-:W-:Y:S01]  /*0b80*/  IMAD.WIDE R20, R5, 0x4, R18 ;  /* 0x0000000405147825 */ /* 0x000fe200078e0212 */
[----:B0-----:R-:W-:-:S06]  /*0b90*/  ULEA UR4, UR5, UR4, 0x18 ;  /* 0x0000000405047291 */ /* 0x001fcc000f8ec0ff */
[----:B------:R-:W-:-:S06]  /*0ba0*/  LEA R11, R7, UR4, 0x2 ;  /* 0x00000004070b7c11 */ /* 0x000fcc000f8e10ff */
[----:B--23--:R-:W4:Y:S02]  /*0bb0*/  LDS.128 R8, [R11] ;  /* 0x000000000b087984 */ /* 0x00cf240000000c00 */
[----:B----45:R-:W-:-:S05]  /*0bc0*/  FFMA R13, R8, R13, R17 ;  /* 0x0000000d080d7223 */ /* 0x030fca0000000011 */
[----:B------:R0:W-:Y:S04]  /*0bd0*/  STG.E desc[UR6][R14.64], R13 ;  /* 0x0000000d0e007986 */ /* 0x0001e8000c101906 */
[----:B------:R-:W2:Y:S02]  /*0be0*/  LDG.E R8, desc[UR6][R20.64] ;  /* 0x0000000614087981 */ /* 0x000ea4000c1e1900 */
[----:B--2---:R-:W-:Y:S01]  /*0bf0*/  FFMA R23, R8, R9, R13 ;  /* 0x0000000908177223 */ /* 0x004fe2000000000d */
[----:B------:R-:W-:-:S04]  /*0c00*/  IMAD.WIDE R8, R5, 0x4, R20 ;  /* 0x0000000405087825 */ /* 0x000fc800078e0214 */
[----:B------:R0:W-:Y:S04]  /*0c10*/  STG.E desc[UR6][R14.64], R23 ;  /* 0x000000170e007986 */ /* 0x0001e8000c101906 */
[----:B------:R-:W2:Y:S01]  /*0c20*/  LDG.E R16, desc[UR6][R8.64] ;  /* 0x0000000608107981 */ /* 0x000ea2000c1e1900 */
[----:B------:R-:W-:-:S04]  /*0c30*/  IMAD.WIDE R18, R5, 0x4, R8 ;  /* 0x0000000405127825 */ /* 0x000fc800078e0208 */
[----:B--2---:R-:W-:-:S05]  /*0c40*/  FFMA R10, R16, R10, R23 ;  /* 0x0000000a100a7223 */ /* 0x004fca0000000017 */
[----:B------:R0:W-:Y:S04]  /*0c50*/  STG.E desc[UR6][R14.64], R10 ;  /* 0x0000000a0e007986 */ /* 0x0001e8000c101906 */
[----:B------:R-:W2:Y:S01]  /*0c60*/  LDG.E R19, desc[UR6][R18.64] ;  /* 0x0000000612137981 */ /* 0x000ea2000c1e1900 */
[----:B------:R-:W-:Y:S01]  /*0c70*/  IADD3 R7, PT, PT, R7, 0x4, RZ ;  /* 0x0000000407077810 */ /* 0x000fe20007ffe0ff */
[----:B--2---:R-:W-:-:S05]  /*0c80*/  FFMA R17, R19, R11, R10 ;  /* 0x0000000b13117223 */ /* 0x004fca000000000a */
[----:B------:R0:W-:Y:S02]  /*0c90*/  STG.E desc[UR6][R14.64], R17 ;  /* 0x000000110e007986 */ /* 0x0001e4000c101906 */
.L_x_7:
[----:B------:R-:W-:Y:S05]  /*0ca0*/  @!P1 BRA `(.L_x_5) ;  /* 0x00000000005c9947 */ /* 0x000fea0003800000 */
[----:B------:R-:W4:Y:S01]  /*0cb0*/  LDC.64 R18, c[0x0][0x388] ;  /* 0x0000e200ff127b82 */ /* 0x000f220000000a00 */
[----:B------:R-:W-:-:S04]  /*0cc0*/  IMAD R9, R7, R5, R12 ;  /* 0x0000000507097224 */ /* 0x000fc800078e020c */
[----:B----4-:R-:W-:-:S05]  /*0cd0*/  IMAD.WIDE R18, R9, 0x4, R18 ;  /* 0x0000000409127825 */ /* 0x010fca00078e0212 */
[----:B0-----:R-:W4:Y:S01]  /*0ce0*/  LDG.E R13, desc[UR6][R18.64] ;  /* 0x00000006120d7981 */ /* 0x001f22000c1e1900 */
[----:B------:R-:W0:Y:S01]  /*0cf0*/  S2UR UR5, SR_CgaCtaId ;  /* 0x00000000000579c3 */ /* 0x000e220000008800 */
[----:B------:R-:W-:Y:S01]  /*0d00*/  UMOV UR4, 0x400 ;  /* 0x0000040000047882 */ /* 0x000fe20000000000 */
[----:B------:R-:W-:Y:S01]  /*0d10*/  ISETP.NE.AND P1, PT, R3, 0x1, PT ;  /* 0x000000010300780c */ /* 0x000fe20003f25270 */
[----:B0-----:R-:W-:-:S06]  /*0d20*/  ULEA UR4, UR5, UR4, 0x18 ;  /* 0x0000000405047291 */ /* 0x001fcc000f8ec0ff */
[----:B------:R-:W-:-:S06]  /*0d30*/  LEA R8, R7, UR4, 0x2 ;  /* 0x0000000407087c11 */ /* 0x000fcc000f8e10ff */
[----:B--23--:R-:W4:Y:S02]  /*0d40*/  LDS.128 R8, [R8] ;  /* 0x0000000008087984 */ /* 0x00cf240000000c00 */
[----:B----45:R-:W-:-:S05]  /*0d50*/  FFMA R13, R8, R13, R17 ;  /* 0x0000000d080d7223 */ /* 0x030fca0000000011 */
[----:B------:R4:W-:Y:S01]  /*0d60*/  STG.E desc[UR6][R14.64], R13 ;  /* 0x0000000d0e007986 */ /* 0x0009e2000c101906 */
[----:B------:R-:W-:Y:S05]  /*0d70*/  @!P1 BRA `(.L_x_5) ;  /* 0x0000000000289947 */ /* 0x000fea0003800000 */
[----:B------:R-:W-:-:S05]  /*0d80*/  IMAD.WIDE R18, R5, 0x4, R18 ;  /* 0x0000000405127825 */ /* 0x000fca00078e0212 */
[----:B------:R-:W2:Y:S01]  /*0d90*/  LDG.E R8, desc[UR6][R18.64] ;  /* 0x0000000612087981 */ /* 0x000ea2000c1e1900 */
[----:B------:R-:W-:Y:S01]  /*0da0*/  ISETP.NE.AND P1, PT, R3, 0x2, PT ;  /* 0x000000020300780c */ /* 0x000fe20003f25270 */
[----:B--2---:R-:W-:-:S05]  /*0db0*/  FFMA R16, R8, R9, R13 ;  /* 0x0000000908107223 */ /* 0x004fca000000000d */
[----:B------:R0:W-:Y:S07]  /*0dc0*/  STG.E desc[UR6][R14.64], R16 ;  /* 0x000000100e007986 */ /* 0x0001ee000c101906 */
[----:B------:R-:W-:Y:S05]  /*0dd0*/  @!P1 BRA `(.L_x_5) ;  /* 0x0000000000109947 */ /* 0x000fea0003800000 */
[----:B------:R-:W-:-:S06]  /*0de0*/  IMAD.WIDE R8, R5, 0x4, R18 ;  /* 0x0000000405087825 */ /* 0x000fcc00078e0212 */
[----:B------:R-:W2:Y:S02]  /*0df0*/  LDG.E R9, desc[UR6][R8.64] ;  /* 0x0000000608097981 */ /* 0x000ea4000c1e1900 */
[----:B--2---:R-:W-:-:S05]  /*0e00*/  FFMA R7, R9, R10, R16 ;  /* 0x0000000a09077223 */ /* 0x004fca0000000010 */
[----:B------:R2:W-:Y:S02]  /*0e10*/  STG.E desc[UR6][R14.64], R7 ;  /* 0x000000070e007986 */ /* 0x0005e4000c101906 */
.L_x_5:
[----:B-1----:R-:W-:-:S04]  /*0e20*/  IADD3 R12, PT, PT, R12, UR9, RZ ;  /* 0x000000090c0c7c10 */ /* 0x002fc8000fffe0ff */
[----:B------:R-:W-:-:S13]  /*0e30*/  ISETP.GE.AND P1, PT, R12, R5, PT ;  /* 0x000000050c00720c */ /* 0x000fda0003f26270 */
[----:B------:R-:W-:Y:S05]  /*0e40*/  @!P1 BRA `(.L_x_8) ;  /* 0xfffffff400009947 */ /* 0x000fea000383ffff */
[----:B------:R-:W-:Y:S05]  /*0e50*/  EXIT ;  /* 0x000000000000794d */ /* 0x000fea0003800000 */
.L_x_9:
[----:B------:R-:W-:-:S00]  /*0e60*/  BRA `(.L_x_9) ;  /* 0xfffffffc00fc7947 */ /* 0x000fc0000383ffff */
[----:B------:R-:W-:-:S00]  /*0e70*/  NOP ;  /* 0x0000000000007918 */ /* 0x000fc00000000000 */
        /* <DEDUP_REMOVED lines=8> */
.L_x_10:


//--------------------- .nv.shared._Z10matrix_mulPfS_S_iii --------------------------
	.section	.nv.shared._Z10matrix_mulPfS_S_iii,"aw",@nobits
	.sectionflags	@""
	.align	16
	.zero		1024


//--------------------- .nv.shared.reserved.0     --------------------------
	.section	.nv.shared.reserved.0,"aw",@nobits
	.weak		__nv_reservedSMEM_offset_0_alias
	.size		__nv_reservedSMEM_offset_0_alias, 0, 64
	.other		__nv_reservedSMEM_offset_0_alias,@"STO_CUDA_RESERVED_SHARED STV_DEFAULT"
__nv_reservedSMEM_offset_0_alias:
	.zero		0
	.zero		64


//--------------------- .nv.constant0._Z10matrix_mulPfS_S_iii --------------------------
	.section	.nv.constant0._Z10matrix_mulPfS_S_iii,"a",@progbits
	.sectionflags	@""
	.align	4
.nv.constant0._Z10matrix_mulPfS_S_iii:
	.zero		932


//--------------------- SYMBOLS --------------------------

	.type		.nv.reservedSmem.offset0,@object
	.size		.nv.reservedSmem.offset0,0x4
	.type		.nv.reservedSmem.cap,@object
	.size		.nv.reservedSmem.cap,0x4
